//
// Generated by NVIDIA NVVM Compiler
//
// Compiler Build ID: CL-36424714
// Cuda compilation tools, release 13.0, V13.0.88
// Based on NVVM 20.0.0
//

.version 9.0
.target sm_100
.address_size 64

	// .globl	_Z9helloCUDAv
.extern .func  (.param .b32 func_retval0) vprintf
(
	.param .b64 vprintf_param_0,
	.param .b64 vprintf_param_1
)
;
.global .align 1 .b8 $str[22] = {104, 101, 108, 108, 111, 32, 67, 85, 68, 65, 32, 102, 114, 111, 109, 32, 71, 80, 85, 33, 10};

.visible .entry _Z9helloCUDAv()
{
	.reg .b32 	%r<3>;
	.reg .b64 	%rd<3>;

	mov.u64 	%rd1, $str;
	cvta.global.u64 	%rd2, %rd1;
	{ // callseq 0, 0
	.param .b64 param0;
	st.param.b64 	[param0], %rd2;
	.param .b64 param1;
	st.param.b64 	[param1], 0;
	.param .b32 retval0;
	call.uni (retval0), 
	vprintf, 
	(
	param0, 
	param1
	);
	ld.param.b32 	%r1, [retval0];
	} // callseq 0
	ret;

}


// ===== COMPILED SASS (sm_100) =====

	.target	sm_100

	.elftype	@"ET_EXEC"


//--------------------- .note.nv.tkinfo           --------------------------
	.section	.note.nv.tkinfo,"",@"SHT_NOTE"
	.sectionflags	@"SHF_NOTE_NV_TKINFO"
	.tkinfo
        /*0018*/ 	.word	0x00000002
        /*0030*/ 	.string	""
        /*0030*/ 	.string	"ptxas"
        /*0030*/ 	.string	"Cuda compilation tools, release 13.0, V13.0.88"
        /*0030*/ 	.string	"Build cuda_13.0.r13.0/compiler.36424714_0"
        /*0030*/ 	.string	"-arch sm_100 -m 64 "



//--------------------- .note.nv.cuinfo           --------------------------
	.section	.note.nv.cuinfo,"",@"SHT_NOTE"
	.sectionflags	@"SHF_NOTE_NV_CUINFO"
        /*0018*/ 	.short	0x0002
        /*001a*/ 	.short	0x0064
        /*001c*/ 	.short	0x0082
	.zero		2


//--------------------- .nv.info                  --------------------------
	.section	.nv.info,"",@"SHT_CUDA_INFO"
	.align	4


	//----- nvinfo : EIATTR_REGCOUNT
	.align		4
        /*0000*/ 	.byte	0x04, 0x2f
        /*0002*/ 	.short	(.L_2 - .L_1)
	.align		4
.L_1:
        /*0004*/ 	.word	index@(_Z9helloCUDAv)
        /*0008*/ 	.word	0x00000018


	//----- nvinfo : EIATTR_FRAME_SIZE
	.align		4
.L_2:
        /*000c*/ 	.byte	0x04, 0x11
        /*000e*/ 	.short	(.L_4 - .L_3)
	.align		4
.L_3:
        /*0010*/ 	.word	index@(_Z9helloCUDAv)
        /*0014*/ 	.word	0x00000000


	//----- nvinfo : EIATTR_MIN_STACK_SIZE
	.align		4
.L_4:
        /*0018*/ 	.byte	0x04, 0x12
        /*001a*/ 	.short	(.L_6 - .L_5)
	.align		4
.L_5:
        /*001c*/ 	.word	index@(_Z9helloCUDAv)
        /*0020*/ 	.word	0x00000000
.L_6:


//--------------------- .nv.compat                --------------------------
	.section	.nv.compat,"",@"SHT_CUDA_COMPAT_INFO"
	.align	4
        /*0000*/ 	.byte	0x02, 0x09, 0x00, 0x00, 0x02, 0x02, 0x01, 0x00, 0x02, 0x05, 0x05, 0x00, 0x03, 0x07, 0x01, 0x01
        /*0010*/ 	.byte	0x02, 0x03, 0x00, 0x00, 0x02, 0x06, 0x01, 0x00, 0x04, 0x0b, 0x08, 0x00, 0x09, 0x00, 0x00, 0x00
        /*0020*/ 	.byte	0x00, 0x00, 0x00, 0x00


//--------------------- .nv.info._Z9helloCUDAv    --------------------------
	.section	.nv.info._Z9helloCUDAv,"",@"SHT_CUDA_INFO"
	.sectionflags	@""
	.align	4


	//----- nvinfo : EIATTR_CUDA_API_VERSION
	.align		4
        /*0000*/ 	.byte	0x04, 0x37
        /*0002*/ 	.short	(.L_8 - .L_7)
.L_7:
        /*0004*/ 	.word	0x00000082


	//----- nvinfo : EIATTR_SPARSE_MMA_MASK
	.align		4
.L_8:
        /*0008*/ 	.byte	0x03, 0x50
        /*000a*/ 	.short	0x0000


	//----- nvinfo : EIATTR_MAXREG_COUNT
	.align		4
        /*000c*/ 	.byte	0x03, 0x1b
        /*000e*/ 	.short	0x00ff


	//----- nvinfo : EIATTR_EXTERNS
	.align		4
        /*0010*/ 	.byte	0x04, 0x0f
        /*0012*/ 	.short	(.L_10 - .L_9)


	//   ....[0]....
	.align		4
.L_9:
        /*0014*/ 	.word	index@(vprintf)


	//----- nvinfo : EIATTR_MERCURY_ISA_VERSION
	.align		4
.L_10:
        /*0018*/ 	.byte	0x03, 0x5f
        /*001a*/ 	.short	0x0101


	//----- nvinfo : EIATTR_VRC_CTA_INIT_COUNT
	.align		4
        /*001c*/ 	.byte	0x02, 0x4a
	.zero		1
	.zero		1


	//----- nvinfo : EIATTR_SYSCALL_OFFSETS
	.align		4
        /*0020*/ 	.byte	0x04, 0x46
        /*0022*/ 	.short	(.L_12 - .L_11)


	//   ....[0]....
.L_11:
        /*0024*/ 	.word	0x00000080


	//----- nvinfo : EIATTR_EXIT_INSTR_OFFSETS
	.align		4
.L_12:
        /*0028*/ 	.byte	0x04, 0x1c
        /*002a*/ 	.short	(.L_14 - .L_13)


	//   ....[0]....
.L_13:
        /*002c*/ 	.word	0x00000090


	//----- nvinfo : EIATTR_SW_WAR
	.align		4
.L_14:
        /*0030*/ 	.byte	0x04, 0x36
        /*0032*/ 	.short	(.L_16 - .L_15)
.L_15:
        /*0034*/ 	.word	0x00000008
.L_16:


//--------------------- .nv.callgraph             --------------------------
	.section	.nv.callgraph,"",@"SHT_CUDA_CALLGRAPH"
	.align	4
	.sectionentsize	8
	.align		4
        /*0000*/ 	.word	0x00000000
	.align		4
        /*0004*/ 	.word	0xffffffff
	.align		4
        /*0008*/ 	.word	index@(_Z9helloCUDAv)
	.align		4
        /*000c*/ 	.word	index@(vprintf)
	.align		4
        /*0010*/ 	.word	0x00000000
	.align		4
        /*0014*/ 	.word	0xfffffffe
	.align		4
        /*0018*/ 	.word	0x00000000
	.align		4
        /*001c*/ 	.word	0xfffffffd
	.align		4
        /*0020*/ 	.word	0x00000000
	.align		4
        /*0024*/ 	.word	0xfffffffc


//--------------------- .nv.constant4             --------------------------
	.section	.nv.constant4,"a",@progbits
	.align	8
	.align		8
.nv.constant4:
        /*0000*/ 	.dword	vprintf
	.align		8
        /*0008*/ 	.dword	$str


//--------------------- .text._Z9helloCUDAv       --------------------------
	.section	.text._Z9helloCUDAv,"ax",@progbits
	.align	128
        .global         _Z9helloCUDAv
        .type           _Z9helloCUDAv,@function
        .size           _Z9helloCUDAv,(.L_x_2 - _Z9helloCUDAv)
        .other          _Z9helloCUDAv,@"STO_CUDA_ENTRY STV_DEFAULT"
_Z9helloCUDAv:
.text._Z9helloCUDAv:
[----:B------:R-:W0:Y:S01]  /*0000*/  LDC R1, c[0x0][0x37c] ;  /* 0x0000df00ff017b82 */ /* 0x000e220000000800 */
[----:B------:R-:W-:Y:S01]  /*0010*/  MOV R0, 0x0 ;  /* 0x0000000000007802 */ /* 0x000fe20000000f00 */
[----:B------:R-:W1:Y:S01]  /*0020*/  LDCU.64 UR4, c[0x4][0x8] ;  /* 0x01000100ff0477ac */ /* 0x000e620008000a00 */
[----:B------:R-:W-:-:S05]  /*0030*/  CS2R R6, SRZ ;  /* 0x0000000000067805 */ /* 0x000fca000001ff00 */
[----:B------:R2:W3:Y:S01]  /*0040*/  LDC.64 R2, c[0x4][R0] ;  /* 0x0100000000027b82 */ /* 0x0004e20000000a00 */
[----:B-1----:R-:W-:Y:S02]  /*0050*/  IMAD.U32 R4, RZ, RZ, UR4 ;  /* 0x00000004ff047e24 */ /* 0x002fe4000f8e00ff */
[----:B--2---:R-:W-:-:S07]  /*0060*/  IMAD.U32 R5, RZ, RZ, UR5 ;  /* 0x00000005ff057e24 */ /* 0x004fce000f8e00ff */
[----:B------:R-:W-:-:S07]  /*0070*/  LEPC R20, `(.L_x_0) ;  /* 0x000000001014794e */ /* 0x000fce0000000000 */
[----:B0--3--:R-:W-:Y:S05]  /*0080*/  CALL.ABS.NOINC R2 ;  /* 0x0000000002007343 */ /* 0x009fea0003c00000 */
.L_x_0:
[----:B------:R-:W-:Y:S05]  /*0090*/  EXIT ;  /* 0x000000000000794d */ /* 0x000fea0003800000 */
.L_x_1:
[----:B------:R-:W-:-:S00]  /*00a0*/  BRA `(.L_x_1) ;  /* 0xfffffffc00fc7947 */ /* 0x000fc0000383ffff */
[----:B------:R-:W-:-:S00]  /*00b0*/  NOP ;  /* 0x0000000000007918 */ /* 0x000fc00000000000 */
        /* <DEDUP_REMOVED lines=12> */
.L_x_2:


//--------------------- .nv.global.init           --------------------------
	.section	.nv.global.init,"aw",@progbits
.nv.global.init:
	.type		$str,@object
	.size		$str,(.L_0 - $str)
$str:
        /*0000*/ 	.byte	0x68, 0x65, 0x6c, 0x6c, 0x6f, 0x20, 0x43, 0x55, 0x44, 0x41, 0x20, 0x66, 0x72, 0x6f, 0x6d, 0x20
        /*0010*/ 	.byte	0x47, 0x50, 0x55, 0x21, 0x0a, 0x00
.L_0:


//--------------------- .nv.shared.reserved.0     --------------------------
	.section	.nv.shared.reserved.0,"aw",@nobits
	.weak		__nv_reservedSMEM_offset_0_alias
	.size		__nv_reservedSMEM_offset_0_alias, 0, 64
	.other		__nv_reservedSMEM_offset_0_alias,@"STO_CUDA_RESERVED_SHARED STV_DEFAULT"
__nv_reservedSMEM_offset_0_alias:
	.zero		0
	.zero		64


//--------------------- .nv.constant0._Z9helloCUDAv --------------------------
	.section	.nv.constant0._Z9helloCUDAv,"a",@progbits
	.sectionflags	@""
	.align	4
.nv.constant0._Z9helloCUDAv:
	.zero		896


//--------------------- SYMBOLS --------------------------

	.type		.nv.reservedSmem.offset0,@object
	.size		.nv.reservedSmem.offset0,0x4
	.type		vprintf,@function
